//
// Generated by NVIDIA NVVM Compiler
//
// Compiler Build ID: CL-36424714
// Cuda compilation tools, release 13.0, V13.0.88
// Based on NVVM 20.0.0
//

.version 9.0
.target sm_100
.address_size 64

	// .globl	_Z12addTenKernelPii

.visible .entry _Z12addTenKernelPii(
	.param .u64 .ptr .align 1 _Z12addTenKernelPii_param_0,
	.param .u32 _Z12addTenKernelPii_param_1
)
{
	.reg .pred 	%p<2>;
	.reg .b32 	%r<8>;
	.reg .b64 	%rd<5>;

	ld.param.u64 	%rd1, [_Z12addTenKernelPii_param_0];
	ld.param.u32 	%r2, [_Z12addTenKernelPii_param_1];
	mov.u32 	%r3, %ctaid.x;
	mov.u32 	%r4, %ntid.x;
	mov.u32 	%r5, %tid.x;
	mad.lo.s32 	%r1, %r3, %r4, %r5;
	setp.ge.s32 	%p1, %r1, %r2;
	@%p1 bra 	$L__BB0_2;
	cvta.to.global.u64 	%rd2, %rd1;
	mul.wide.s32 	%rd3, %r1, 4;
	add.s64 	%rd4, %rd2, %rd3;
	ld.global.u32 	%r6, [%rd4];
	add.s32 	%r7, %r6, 10;
	st.global.u32 	[%rd4], %r7;
$L__BB0_2:
	ret;

}


// ===== COMPILED SASS (sm_100) =====

	.target	sm_100

	.elftype	@"ET_EXEC"


//--------------------- .note.nv.tkinfo           --------------------------
	.section	.note.nv.tkinfo,"",@"SHT_NOTE"
	.sectionflags	@"SHF_NOTE_NV_TKINFO"
	.tkinfo
        /*0018*/ 	.word	0x00000002
        /*0030*/ 	.string	""
        /*0030*/ 	.string	"ptxas"
        /*0030*/ 	.string	"Cuda compilation tools, release 13.0, V13.0.88"
        /*0030*/ 	.string	"Build cuda_13.0.r13.0/compiler.36424714_0"
        /*0030*/ 	.string	"-arch sm_100 -m 64 "



//--------------------- .note.nv.cuinfo           --------------------------
	.section	.note.nv.cuinfo,"",@"SHT_NOTE"
	.sectionflags	@"SHF_NOTE_NV_CUINFO"
        /*0018*/ 	.short	0x0002
        /*001a*/ 	.short	0x0064
        /*001c*/ 	.short	0x0082
	.zero		2


//--------------------- .nv.info                  --------------------------
	.section	.nv.info,"",@"SHT_CUDA_INFO"
	.align	4


	//----- nvinfo : EIATTR_REGCOUNT
	.align		4
        /*0000*/ 	.byte	0x04, 0x2f
        /*0002*/ 	.short	(.L_1 - .L_0)
	.align		4
.L_0:
        /*0004*/ 	.word	index@(_Z12addTenKernelPii)
        /*0008*/ 	.word	0x00000008


	//----- nvinfo : EIATTR_FRAME_SIZE
	.align		4
.L_1:
        /*000c*/ 	.byte	0x04, 0x11
        /*000e*/ 	.short	(.L_3 - .L_2)
	.align		4
.L_2:
        /*0010*/ 	.word	index@(_Z12addTenKernelPii)
        /*0014*/ 	.word	0x00000000


	//----- nvinfo : EIATTR_MIN_STACK_SIZE
	.align		4
.L_3:
        /*0018*/ 	.byte	0x04, 0x12
        /*001a*/ 	.short	(.L_5 - .L_4)
	.align		4
.L_4:
        /*001c*/ 	.word	index@(_Z12addTenKernelPii)
        /*0020*/ 	.word	0x00000000
.L_5:


//--------------------- .nv.compat                --------------------------
	.section	.nv.compat,"",@"SHT_CUDA_COMPAT_INFO"
	.align	4
        /*0000*/ 	.byte	0x02, 0x09, 0x00, 0x00, 0x02, 0x02, 0x01, 0x00, 0x02, 0x05, 0x05, 0x00, 0x03, 0x07, 0x01, 0x01
        /*0010*/ 	.byte	0x02, 0x03, 0x00, 0x00, 0x02, 0x06, 0x01, 0x00, 0x04, 0x0b, 0x08, 0x00, 0x09, 0x00, 0x00, 0x00
        /*0020*/ 	.byte	0x00, 0x00, 0x00, 0x00


//--------------------- .nv.info._Z12addTenKernelPii --------------------------
	.section	.nv.info._Z12addTenKernelPii,"",@"SHT_CUDA_INFO"
	.sectionflags	@""
	.align	4


	//----- nvinfo : EIATTR_CUDA_API_VERSION
	.align		4
        /*0000*/ 	.byte	0x04, 0x37
        /*0002*/ 	.short	(.L_7 - .L_6)
.L_6:
        /*0004*/ 	.word	0x00000082


	//----- nvinfo : EIATTR_KPARAM_INFO
	.align		4
.L_7:
        /*0008*/ 	.byte	0x04, 0x17
        /*000a*/ 	.short	(.L_9 - .L_8)
.L_8:
        /*000c*/ 	.word	0x00000000
        /*0010*/ 	.short	0x0001
        /*0012*/ 	.short	0x0008
        /*0014*/ 	.byte	0x00, 0xf0, 0x11, 0x00


	//----- nvinfo : EIATTR_KPARAM_INFO
	.align		4
.L_9:
        /*0018*/ 	.byte	0x04, 0x17
        /*001a*/ 	.short	(.L_11 - .L_10)
.L_10:
        /*001c*/ 	.word	0x00000000
        /*0020*/ 	.short	0x0000
        /*0022*/ 	.short	0x0000
        /*0024*/ 	.byte	0x00, 0xf5, 0x21, 0x00


	//----- nvinfo : EIATTR_SPARSE_MMA_MASK
	.align		4
.L_11:
        /*0028*/ 	.byte	0x03, 0x50
        /*002a*/ 	.short	0x0000


	//----- nvinfo : EIATTR_MAXREG_COUNT
	.align		4
        /*002c*/ 	.byte	0x03, 0x1b
        /*002e*/ 	.short	0x00ff


	//----- nvinfo : EIATTR_MERCURY_ISA_VERSION
	.align		4
        /*0030*/ 	.byte	0x03, 0x5f
        /*0032*/ 	.short	0x0101


	//----- nvinfo : EIATTR_VRC_CTA_INIT_COUNT
	.align		4
        /*0034*/ 	.byte	0x02, 0x4a
	.zero		1
	.zero		1


	//----- nvinfo : EIATTR_EXIT_INSTR_OFFSETS
	.align		4
        /*0038*/ 	.byte	0x04, 0x1c
        /*003a*/ 	.short	(.L_13 - .L_12)


	//   ....[0]....
.L_12:
        /*003c*/ 	.word	0x00000070


	//   ....[1]....
        /*0040*/ 	.word	0x000000e0


	//----- nvinfo : EIATTR_CBANK_PARAM_SIZE
	.align		4
.L_13:
        /*0044*/ 	.byte	0x03, 0x19
        /*0046*/ 	.short	0x000c


	//----- nvinfo : EIATTR_PARAM_CBANK
	.align		4
        /*0048*/ 	.byte	0x04, 0x0a
        /*004a*/ 	.short	(.L_15 - .L_14)
	.align		4
.L_14:
        /*004c*/ 	.word	index@(.nv.constant0._Z12addTenKernelPii)
        /*0050*/ 	.short	0x0380
        /*0052*/ 	.short	0x000c


	//----- nvinfo : EIATTR_SW_WAR
	.align		4
.L_15:
        /*0054*/ 	.byte	0x04, 0x36
        /*0056*/ 	.short	(.L_17 - .L_16)
.L_16:
        /*0058*/ 	.word	0x00000008
.L_17:


//--------------------- .nv.callgraph             --------------------------
	.section	.nv.callgraph,"",@"SHT_CUDA_CALLGRAPH"
	.align	4
	.sectionentsize	8
	.align		4
        /*0000*/ 	.word	0x00000000
	.align		4
        /*0004*/ 	.word	0xffffffff
	.align		4
        /*0008*/ 	.word	0x00000000
	.align		4
        /*000c*/ 	.word	0xfffffffe
	.align		4
        /*0010*/ 	.word	0x00000000
	.align		4
        /*0014*/ 	.word	0xfffffffd
	.align		4
        /*0018*/ 	.word	0x00000000
	.align		4
        /*001c*/ 	.word	0xfffffffc


//--------------------- .text._Z12addTenKernelPii --------------------------
	.section	.text._Z12addTenKernelPii,"ax",@progbits
	.align	128
        .global         _Z12addTenKernelPii
        .type           _Z12addTenKernelPii,@function
        .size           _Z12addTenKernelPii,(.L_x_1 - _Z12addTenKernelPii)
        .other          _Z12addTenKernelPii,@"STO_CUDA_ENTRY STV_DEFAULT"
_Z12addTenKernelPii:
.text._Z12addTenKernelPii:
[----:B------:R-:W-:Y:S01]  /*0000*/  LDC R1, c[0x0][0x37c] ;  /* 0x0000df00ff017b82 */ /* 0x000fe20000000800 */
[----:B------:R-:W0:Y:S07]  /*0010*/  S2R R0, SR_TID.X ;  /* 0x0000000000007919 */ /* 0x000e2e0000002100 */
[----:B------:R-:W0:Y:S01]  /*0020*/  S2UR UR4, SR_CTAID.X ;  /* 0x00000000000479c3 */ /* 0x000e220000002500 */
[----:B------:R-:W1:Y:S07]  /*0030*/  LDCU UR5, c[0x0][0x388] ;  /* 0x00007100ff0577ac */ /* 0x000e6e0008000800 */
[----:B------:R-:W0:Y:S02]  /*0040*/  LDC R5, c[0x0][0x360] ;  /* 0x0000d800ff057b82 */ /* 0x000e240000000800 */
[----:B0-----:R-:W-:-:S05]  /*0050*/  IMAD R5, R5, UR4, R0 ;  /* 0x0000000405057c24 */ /* 0x001fca000f8e0200 */
[----:B-1----:R-:W-:-:S13]  /*0060*/  ISETP.GE.AND P0, PT, R5, UR5, PT ;  /* 0x0000000505007c0c */ /* 0x002fda000bf06270 */
[----:B------:R-:W-:Y:S05]  /*0070*/  @P0 EXIT ;  /* 0x000000000000094d */ /* 0x000fea0003800000 */
[----:B------:R-:W0:Y:S01]  /*0080*/  LDC.64 R2, c[0x0][0x380] ;  /* 0x0000e000ff027b82 */ /* 0x000e220000000a00 */
[----:B------:R-:W1:Y:S01]  /*0090*/  LDCU.64 UR4, c[0x0][0x358] ;  /* 0x00006b00ff0477ac */ /* 0x000e620008000a00 */
[----:B0-----:R-:W-:-:S05]  /*00a0*/  IMAD.WIDE R2, R5, 0x4, R2 ;  /* 0x0000000405027825 */ /* 0x001fca00078e0202 */
[----:B-1----:R-:W2:Y:S02]  /*00b0*/  LDG.E R0, desc[UR4][R2.64] ;  /* 0x0000000402007981 */ /* 0x002ea4000c1e1900 */
[----:B--2---:R-:W-:-:S05]  /*00c0*/  IADD3 R5, PT, PT, R0, 0xa, RZ ;  /* 0x0000000a00057810 */ /* 0x004fca0007ffe0ff */
[----:B------:R-:W-:Y:S01]  /*00d0*/  STG.E desc[UR4][R2.64], R5 ;  /* 0x0000000502007986 */ /* 0x000fe2000c101904 */
[----:B------:R-:W-:Y:S05]  /*00e0*/  EXIT ;  /* 0x000000000000794d */ /* 0x000fea0003800000 */
.L_x_0:
[----:B------:R-:W-:-:S00]  /*00f0*/  BRA `(.L_x_0) ;  /* 0xfffffffc00fc7947 */ /* 0x000fc0000383ffff */
[----:B------:R-:W-:-:S00]  /*0100*/  NOP ;  /* 0x0000000000007918 */ /* 0x000fc00000000000 */
[----:B------:R-:W-:-:S00]  /*0110*/  NOP ;  /* 0x0000000000007918 */ /* 0x000fc00000000000 */
[----:B------:R-:W-:-:S00]  /*0120*/  NOP ;  /* 0x0000000000007918 */ /* 0x000fc00000000000 */
[----:B------:R-:W-:-:S00]  /*0130*/  NOP ;  /* 0x0000000000007918 */ /* 0x000fc00000000000 */
[----:B------:R-:W-:-:S00]  /*0140*/  NOP ;  /* 0x0000000000007918 */ /* 0x000fc00000000000 */
[----:B------:R-:W-:-:S00]  /*0150*/  NOP ;  /* 0x0000000000007918 */ /* 0x000fc00000000000 */
[----:B------:R-:W-:-:S00]  /*0160*/  NOP ;  /* 0x0000000000007918 */ /* 0x000fc00000000000 */
[----:B------:R-:W-:-:S00]  /*0170*/  NOP ;  /* 0x0000000000007918 */ /* 0x000fc00000000000 */
.L_x_1:


//--------------------- .nv.shared.reserved.0     --------------------------
	.section	.nv.shared.reserved.0,"aw",@nobits
	.weak		__nv_reservedSMEM_offset_0_alias
	.size		__nv_reservedSMEM_offset_0_alias, 0, 64
	.other		__nv_reservedSMEM_offset_0_alias,@"STO_CUDA_RESERVED_SHARED STV_DEFAULT"
__nv_reservedSMEM_offset_0_alias:
	.zero		0
	.zero		64


//--------------------- .nv.constant0._Z12addTenKernelPii --------------------------
	.section	.nv.constant0._Z12addTenKernelPii,"a",@progbits
	.sectionflags	@""
	.align	4
.nv.constant0._Z12addTenKernelPii:
	.zero		908


//--------------------- SYMBOLS --------------------------

	.type		.nv.reservedSmem.offset0,@object
	.size		.nv.reservedSmem.offset0,0x4
